//
// Generated by NVIDIA NVVM Compiler
//
// Compiler Build ID: CL-36424714
// Cuda compilation tools, release 13.0, V13.0.88
// Based on NVVM 20.0.0
//

.version 9.0
.target sm_100
.address_size 64

	// .globl	_Z17categorize_pointsP5PointPiS1_iii
.extern .shared .align 16 .b8 subgrid_counts[];

.visible .entry _Z17categorize_pointsP5PointPiS1_iii(
	.param .u64 .ptr .align 1 _Z17categorize_pointsP5PointPiS1_iii_param_0,
	.param .u64 .ptr .align 1 _Z17categorize_pointsP5PointPiS1_iii_param_1,
	.param .u64 .ptr .align 1 _Z17categorize_pointsP5PointPiS1_iii_param_2,
	.param .u32 _Z17categorize_pointsP5PointPiS1_iii_param_3,
	.param .u32 _Z17categorize_pointsP5PointPiS1_iii_param_4,
	.param .u32 _Z17categorize_pointsP5PointPiS1_iii_param_5
)
{
	.reg .pred 	%p<43>;
	.reg .b32 	%r<198>;
	.reg .b64 	%rd<22>;

	ld.param.u64 	%rd12, [_Z17categorize_pointsP5PointPiS1_iii_param_0];
	ld.param.u64 	%rd13, [_Z17categorize_pointsP5PointPiS1_iii_param_1];
	ld.param.u64 	%rd11, [_Z17categorize_pointsP5PointPiS1_iii_param_2];
	ld.param.u32 	%r99, [_Z17categorize_pointsP5PointPiS1_iii_param_3];
	ld.param.u32 	%r100, [_Z17categorize_pointsP5PointPiS1_iii_param_4];
	ld.param.u32 	%r101, [_Z17categorize_pointsP5PointPiS1_iii_param_5];
	cvta.to.global.u64 	%rd1, %rd13;
	cvta.to.global.u64 	%rd2, %rd12;
	mov.u32 	%r102, %ctaid.x;
	mov.u32 	%r103, %ntid.x;
	mov.u32 	%r1, %tid.x;
	mad.lo.s32 	%r104, %r102, %r103, %r1;
	mul.lo.s32 	%r184, %r100, %r104;
	setp.ne.s32 	%p1, %r1, 0;
	@%p1 bra 	$L__BB0_2;
	mov.b32 	%r105, 0;
	st.shared.v4.u32 	[subgrid_counts], {%r105, %r105, %r105, %r105};
$L__BB0_2:
	bar.sync 	0;
	setp.lt.s32 	%p2, %r100, 1;
	mov.b32 	%r155, 0;
	mov.u32 	%r156, %r155;
	mov.u32 	%r157, %r155;
	mov.u32 	%r158, %r155;
	@%p2 bra 	$L__BB0_65;
	add.s32 	%r149, %r184, 1;
	add.s32 	%r109, %r184, %r100;
	max.s32 	%r110, %r109, %r149;
	sub.s32 	%r4, %r110, %r184;
	and.b32  	%r5, %r4, 3;
	sub.s32 	%r111, %r184, %r110;
	setp.gt.u32 	%p3, %r111, -4;
	mov.b32 	%r158, 0;
	mov.u32 	%r157, %r158;
	mov.u32 	%r156, %r158;
	mov.u32 	%r155, %r158;
	@%p3 bra 	$L__BB0_51;
	and.b32  	%r113, %r4, -4;
	neg.s32 	%r148, %r113;
	mov.b32 	%r158, 0;
$L__BB0_5:
	add.s32 	%r13, %r149, -1;
	setp.ge.s32 	%p4, %r13, %r99;
	mul.wide.s32 	%rd14, %r13, 4;
	add.s64 	%rd3, %rd1, %rd14;
	@%p4 bra 	$L__BB0_16;
	mul.wide.s32 	%rd15, %r13, 8;
	add.s64 	%rd4, %rd2, %rd15;
	ld.global.u32 	%r14, [%rd4];
	setp.gt.s32 	%p5, %r14, %r101;
	@%p5 bra 	$L__BB0_9;
	ld.global.u32 	%r154, [%rd4+4];
	setp.gt.s32 	%p6, %r154, %r101;
	@%p6 bra 	$L__BB0_11;
	mov.b32 	%r114, 1;
	st.global.u32 	[%rd3], %r114;
	add.s32 	%r155, %r155, 1;
	bra.uni 	$L__BB0_16;
$L__BB0_9:
	ld.global.u32 	%r154, [%rd4+4];
	setp.gt.s32 	%p9, %r154, %r101;
	@%p9 bra 	$L__BB0_14;
	mov.b32 	%r116, 2;
	st.global.u32 	[%rd3], %r116;
	add.s32 	%r156, %r156, 1;
	bra.uni 	$L__BB0_16;
$L__BB0_11:
	setp.le.s32 	%p7, %r154, %r101;
	@%p7 bra 	$L__BB0_13;
	mov.b32 	%r115, 3;
	st.global.u32 	[%rd3], %r115;
	add.s32 	%r157, %r157, 1;
	bra.uni 	$L__BB0_16;
$L__BB0_13:
	setp.le.s32 	%p8, %r14, %r101;
	@%p8 bra 	$L__BB0_16;
$L__BB0_14:
	setp.le.s32 	%p10, %r154, %r101;
	@%p10 bra 	$L__BB0_16;
	mov.b32 	%r117, 4;
	st.global.u32 	[%rd3], %r117;
	add.s32 	%r158, %r158, 1;
$L__BB0_16:
	setp.ge.s32 	%p11, %r149, %r99;
	@%p11 bra 	$L__BB0_27;
	mul.wide.s32 	%rd16, %r13, 8;
	add.s64 	%rd5, %rd2, %rd16;
	ld.global.u32 	%r26, [%rd5+8];
	setp.gt.s32 	%p12, %r26, %r101;
	@%p12 bra 	$L__BB0_20;
	ld.global.u32 	%r159, [%rd5+12];
	setp.gt.s32 	%p13, %r159, %r101;
	@%p13 bra 	$L__BB0_22;
	mov.b32 	%r118, 1;
	st.global.u32 	[%rd3+4], %r118;
	add.s32 	%r155, %r155, 1;
	bra.uni 	$L__BB0_27;
$L__BB0_20:
	ld.global.u32 	%r159, [%rd5+12];
	setp.gt.s32 	%p16, %r159, %r101;
	@%p16 bra 	$L__BB0_25;
	mov.b32 	%r120, 2;
	st.global.u32 	[%rd3+4], %r120;
	add.s32 	%r156, %r156, 1;
	bra.uni 	$L__BB0_27;
$L__BB0_22:
	setp.le.s32 	%p14, %r159, %r101;
	@%p14 bra 	$L__BB0_24;
	mov.b32 	%r119, 3;
	st.global.u32 	[%rd3+4], %r119;
	add.s32 	%r157, %r157, 1;
	bra.uni 	$L__BB0_27;
$L__BB0_24:
	setp.le.s32 	%p15, %r26, %r101;
	@%p15 bra 	$L__BB0_27;
$L__BB0_25:
	setp.le.s32 	%p17, %r159, %r101;
	@%p17 bra 	$L__BB0_27;
	mov.b32 	%r121, 4;
	st.global.u32 	[%rd3+4], %r121;
	add.s32 	%r158, %r158, 1;
$L__BB0_27:
	add.s32 	%r122, %r149, 1;
	setp.ge.s32 	%p18, %r122, %r99;
	@%p18 bra 	$L__BB0_38;
	mul.wide.s32 	%rd17, %r13, 8;
	add.s64 	%rd6, %rd2, %rd17;
	ld.global.u32 	%r38, [%rd6+16];
	setp.gt.s32 	%p19, %r38, %r101;
	@%p19 bra 	$L__BB0_31;
	ld.global.u32 	%r164, [%rd6+20];
	setp.gt.s32 	%p20, %r164, %r101;
	@%p20 bra 	$L__BB0_33;
	mov.b32 	%r123, 1;
	st.global.u32 	[%rd3+8], %r123;
	add.s32 	%r155, %r155, 1;
	bra.uni 	$L__BB0_38;
$L__BB0_31:
	ld.global.u32 	%r164, [%rd6+20];
	setp.gt.s32 	%p23, %r164, %r101;
	@%p23 bra 	$L__BB0_36;
	mov.b32 	%r125, 2;
	st.global.u32 	[%rd3+8], %r125;
	add.s32 	%r156, %r156, 1;
	bra.uni 	$L__BB0_38;
$L__BB0_33:
	setp.le.s32 	%p21, %r164, %r101;
	@%p21 bra 	$L__BB0_35;
	mov.b32 	%r124, 3;
	st.global.u32 	[%rd3+8], %r124;
	add.s32 	%r157, %r157, 1;
	bra.uni 	$L__BB0_38;
$L__BB0_35:
	setp.le.s32 	%p22, %r38, %r101;
	@%p22 bra 	$L__BB0_38;
$L__BB0_36:
	setp.le.s32 	%p24, %r164, %r101;
	@%p24 bra 	$L__BB0_38;
	mov.b32 	%r126, 4;
	st.global.u32 	[%rd3+8], %r126;
	add.s32 	%r158, %r158, 1;
$L__BB0_38:
	add.s32 	%r127, %r149, 2;
	setp.ge.s32 	%p25, %r127, %r99;
	@%p25 bra 	$L__BB0_49;
	mul.wide.s32 	%rd18, %r13, 8;
	add.s64 	%rd7, %rd2, %rd18;
	ld.global.u32 	%r50, [%rd7+24];
	setp.gt.s32 	%p26, %r50, %r101;
	@%p26 bra 	$L__BB0_42;
	ld.global.u32 	%r169, [%rd7+28];
	setp.gt.s32 	%p27, %r169, %r101;
	@%p27 bra 	$L__BB0_44;
	mov.b32 	%r128, 1;
	st.global.u32 	[%rd3+12], %r128;
	add.s32 	%r155, %r155, 1;
	bra.uni 	$L__BB0_49;
$L__BB0_42:
	ld.global.u32 	%r169, [%rd7+28];
	setp.gt.s32 	%p30, %r169, %r101;
	@%p30 bra 	$L__BB0_47;
	mov.b32 	%r130, 2;
	st.global.u32 	[%rd3+12], %r130;
	add.s32 	%r156, %r156, 1;
	bra.uni 	$L__BB0_49;
$L__BB0_44:
	setp.le.s32 	%p28, %r169, %r101;
	@%p28 bra 	$L__BB0_46;
	mov.b32 	%r129, 3;
	st.global.u32 	[%rd3+12], %r129;
	add.s32 	%r157, %r157, 1;
	bra.uni 	$L__BB0_49;
$L__BB0_46:
	setp.le.s32 	%p29, %r50, %r101;
	@%p29 bra 	$L__BB0_49;
$L__BB0_47:
	setp.le.s32 	%p31, %r169, %r101;
	@%p31 bra 	$L__BB0_49;
	mov.b32 	%r131, 4;
	st.global.u32 	[%rd3+12], %r131;
	add.s32 	%r158, %r158, 1;
$L__BB0_49:
	add.s32 	%r149, %r149, 4;
	add.s32 	%r148, %r148, 4;
	setp.ne.s32 	%p32, %r148, 0;
	@%p32 bra 	$L__BB0_5;
	add.s32 	%r184, %r149, -1;
$L__BB0_51:
	setp.eq.s32 	%p33, %r5, 0;
	@%p33 bra 	$L__BB0_65;
	add.s64 	%rd8, %rd2, 4;
	neg.s32 	%r183, %r5;
$L__BB0_53:
	.pragma "nounroll";
	setp.ge.s32 	%p34, %r184, %r99;
	@%p34 bra 	$L__BB0_64;
	mul.wide.s32 	%rd19, %r184, 4;
	add.s64 	%rd9, %rd1, %rd19;
	mul.wide.s32 	%rd20, %r184, 8;
	add.s64 	%rd10, %rd8, %rd20;
	ld.global.u32 	%r81, [%rd10+-4];
	setp.gt.s32 	%p35, %r81, %r101;
	@%p35 bra 	$L__BB0_57;
	ld.global.u32 	%r189, [%rd10];
	setp.gt.s32 	%p36, %r189, %r101;
	@%p36 bra 	$L__BB0_59;
	mov.b32 	%r132, 1;
	st.global.u32 	[%rd9], %r132;
	add.s32 	%r155, %r155, 1;
	bra.uni 	$L__BB0_64;
$L__BB0_57:
	ld.global.u32 	%r189, [%rd10];
	setp.gt.s32 	%p39, %r189, %r101;
	@%p39 bra 	$L__BB0_62;
	mov.b32 	%r134, 2;
	st.global.u32 	[%rd9], %r134;
	add.s32 	%r156, %r156, 1;
	bra.uni 	$L__BB0_64;
$L__BB0_59:
	setp.le.s32 	%p37, %r189, %r101;
	@%p37 bra 	$L__BB0_61;
	mov.b32 	%r133, 3;
	st.global.u32 	[%rd9], %r133;
	add.s32 	%r157, %r157, 1;
	bra.uni 	$L__BB0_64;
$L__BB0_61:
	setp.le.s32 	%p38, %r81, %r101;
	@%p38 bra 	$L__BB0_64;
$L__BB0_62:
	setp.le.s32 	%p40, %r189, %r101;
	@%p40 bra 	$L__BB0_64;
	mov.b32 	%r135, 4;
	st.global.u32 	[%rd9], %r135;
	add.s32 	%r158, %r158, 1;
$L__BB0_64:
	add.s32 	%r184, %r184, 1;
	add.s32 	%r183, %r183, 1;
	setp.ne.s32 	%p41, %r183, 0;
	@%p41 bra 	$L__BB0_53;
$L__BB0_65:
	setp.ne.s32 	%p42, %r1, 0;
	atom.shared.add.u32 	%r136, [subgrid_counts], %r155;
	atom.shared.add.u32 	%r137, [subgrid_counts+4], %r156;
	atom.shared.add.u32 	%r138, [subgrid_counts+8], %r157;
	atom.shared.add.u32 	%r139, [subgrid_counts+12], %r158;
	bar.sync 	0;
	@%p42 bra 	$L__BB0_67;
	cvta.to.global.u64 	%rd21, %rd11;
	ld.shared.v4.u32 	{%r140, %r141, %r142, %r143}, [subgrid_counts];
	atom.global.add.u32 	%r144, [%rd21], %r140;
	atom.global.add.u32 	%r145, [%rd21+4], %r141;
	atom.global.add.u32 	%r146, [%rd21+8], %r142;
	atom.global.add.u32 	%r147, [%rd21+12], %r143;
$L__BB0_67:
	ret;

}


// ===== COMPILED SASS (sm_100) =====

	.target	sm_100

	.elftype	@"ET_EXEC"


//--------------------- .note.nv.tkinfo           --------------------------
	.section	.note.nv.tkinfo,"",@"SHT_NOTE"
	.sectionflags	@"SHF_NOTE_NV_TKINFO"
	.tkinfo
        /*0018*/ 	.word	0x00000002
        /*0030*/ 	.string	""
        /*0030*/ 	.string	"ptxas"
        /*0030*/ 	.string	"Cuda compilation tools, release 13.0, V13.0.88"
        /*0030*/ 	.string	"Build cuda_13.0.r13.0/compiler.36424714_0"
        /*0030*/ 	.string	"-arch sm_100 -m 64 "



//--------------------- .note.nv.cuinfo           --------------------------
	.section	.note.nv.cuinfo,"",@"SHT_NOTE"
	.sectionflags	@"SHF_NOTE_NV_CUINFO"
        /*0018*/ 	.short	0x0002
        /*001a*/ 	.short	0x0064
        /*001c*/ 	.short	0x0082
	.zero		2


//--------------------- .nv.info                  --------------------------
	.section	.nv.info,"",@"SHT_CUDA_INFO"
	.align	4


	//----- nvinfo : EIATTR_REGCOUNT
	.align		4
        /*0000*/ 	.byte	0x04, 0x2f
        /*0002*/ 	.short	(.L_1 - .L_0)
	.align		4
.L_0:
        /*0004*/ 	.word	index@(_Z17categorize_pointsP5PointPiS1_iii)
        /*0008*/ 	.word	0x0000001a


	//----- nvinfo : EIATTR_FRAME_SIZE
	.align		4
.L_1:
        /*000c*/ 	.byte	0x04, 0x11
        /*000e*/ 	.short	(.L_3 - .L_2)
	.align		4
.L_2:
        /*0010*/ 	.word	index@(_Z17categorize_pointsP5PointPiS1_iii)
        /*0014*/ 	.word	0x00000000


	//----- nvinfo : EIATTR_MIN_STACK_SIZE
	.align		4
.L_3:
        /*0018*/ 	.byte	0x04, 0x12
        /*001a*/ 	.short	(.L_5 - .L_4)
	.align		4
.L_4:
        /*001c*/ 	.word	index@(_Z17categorize_pointsP5PointPiS1_iii)
        /*0020*/ 	.word	0x00000000
.L_5:


//--------------------- .nv.compat                --------------------------
	.section	.nv.compat,"",@"SHT_CUDA_COMPAT_INFO"
	.align	4
        /*0000*/ 	.byte	0x02, 0x09, 0x00, 0x00, 0x02, 0x02, 0x01, 0x00, 0x02, 0x05, 0x05, 0x00, 0x03, 0x07, 0x01, 0x01
        /*0010*/ 	.byte	0x02, 0x03, 0x00, 0x00, 0x02, 0x06, 0x01, 0x00, 0x04, 0x0b, 0x08, 0x00, 0x09, 0x00, 0x00, 0x00
        /*0020*/ 	.byte	0x00, 0x00, 0x00, 0x00


//--------------------- .nv.info._Z17categorize_pointsP5PointPiS1_iii --------------------------
	.section	.nv.info._Z17categorize_pointsP5PointPiS1_iii,"",@"SHT_CUDA_INFO"
	.sectionflags	@""
	.align	4


	//----- nvinfo : EIATTR_CUDA_API_VERSION
	.align		4
        /*0000*/ 	.byte	0x04, 0x37
        /*0002*/ 	.short	(.L_7 - .L_6)
.L_6:
        /*0004*/ 	.word	0x00000082


	//----- nvinfo : EIATTR_KPARAM_INFO
	.align		4
.L_7:
        /*0008*/ 	.byte	0x04, 0x17
        /*000a*/ 	.short	(.L_9 - .L_8)
.L_8:
        /*000c*/ 	.word	0x00000000
        /*0010*/ 	.short	0x0005
        /*0012*/ 	.short	0x0020
        /*0014*/ 	.byte	0x00, 0xf0, 0x11, 0x00


	//----- nvinfo : EIATTR_KPARAM_INFO
	.align		4
.L_9:
        /*0018*/ 	.byte	0x04, 0x17
        /*001a*/ 	.short	(.L_11 - .L_10)
.L_10:
        /*001c*/ 	.word	0x00000000
        /*0020*/ 	.short	0x0004
        /*0022*/ 	.short	0x001c
        /*0024*/ 	.byte	0x00, 0xf0, 0x11, 0x00


	//----- nvinfo : EIATTR_KPARAM_INFO
	.align		4
.L_11:
        /*0028*/ 	.byte	0x04, 0x17
        /*002a*/ 	.short	(.L_13 - .L_12)
.L_12:
        /*002c*/ 	.word	0x00000000
        /*0030*/ 	.short	0x0003
        /*0032*/ 	.short	0x0018
        /*0034*/ 	.byte	0x00, 0xf0, 0x11, 0x00


	//----- nvinfo : EIATTR_KPARAM_INFO
	.align		4
.L_13:
        /*0038*/ 	.byte	0x04, 0x17
        /*003a*/ 	.short	(.L_15 - .L_14)
.L_14:
        /*003c*/ 	.word	0x00000000
        /*0040*/ 	.short	0x0002
        /*0042*/ 	.short	0x0010
        /*0044*/ 	.byte	0x00, 0xf5, 0x21, 0x00


	//----- nvinfo : EIATTR_KPARAM_INFO
	.align		4
.L_15:
        /*0048*/ 	.byte	0x04, 0x17
        /*004a*/ 	.short	(.L_17 - .L_16)
.L_16:
        /*004c*/ 	.word	0x00000000
        /*0050*/ 	.short	0x0001
        /*0052*/ 	.short	0x0008
        /*0054*/ 	.byte	0x00, 0xf5, 0x21, 0x00


	//----- nvinfo : EIATTR_KPARAM_INFO
	.align		4
.L_17:
        /*0058*/ 	.byte	0x04, 0x17
        /*005a*/ 	.short	(.L_19 - .L_18)
.L_18:
        /*005c*/ 	.word	0x00000000
        /*0060*/ 	.short	0x0000
        /*0062*/ 	.short	0x0000
        /*0064*/ 	.byte	0x00, 0xf5, 0x21, 0x00


	//----- nvinfo : EIATTR_SPARSE_MMA_MASK
	.align		4
.L_19:
        /*0068*/ 	.byte	0x03, 0x50
        /*006a*/ 	.short	0x0000


	//----- nvinfo : EIATTR_MAXREG_COUNT
	.align		4
        /*006c*/ 	.byte	0x03, 0x1b
        /*006e*/ 	.short	0x00ff


	//----- nvinfo : EIATTR_NUM_BARRIERS
	.align		4
        /*0070*/ 	.byte	0x02, 0x4c
        /*0072*/ 	.byte	0x01
	.zero		1


	//----- nvinfo : EIATTR_MERCURY_ISA_VERSION
	.align		4
        /*0074*/ 	.byte	0x03, 0x5f
        /*0076*/ 	.short	0x0101


	//----- nvinfo : EIATTR_INT_WARP_WIDE_INSTR_OFFSETS
	.align		4
        /*0078*/ 	.byte	0x04, 0x31
        /*007a*/ 	.short	(.L_21 - .L_20)


	//   ....[0]....
.L_20:
        /*007c*/ 	.word	0x00001020


	//   ....[1]....
        /*0080*/ 	.word	0x00001030


	//   ....[2]....
        /*0084*/ 	.word	0x00001060


	//   ....[3]....
        /*0088*/ 	.word	0x00001070


	//   ....[4]....
        /*008c*/ 	.word	0x00001080


	//----- nvinfo : EIATTR_VRC_CTA_INIT_COUNT
	.align		4
.L_21:
        /*0090*/ 	.byte	0x02, 0x4a
	.zero		1
	.zero		1


	//----- nvinfo : EIATTR_EXIT_INSTR_OFFSETS
	.align		4
        /*0094*/ 	.byte	0x04, 0x1c
        /*0096*/ 	.short	(.L_23 - .L_22)


	//   ....[0]....
.L_22:
        /*0098*/ 	.word	0x00001150


	//   ....[1]....
        /*009c*/ 	.word	0x00001210


	//----- nvinfo : EIATTR_CRS_STACK_SIZE
	.align		4
.L_23:
        /*00a0*/ 	.byte	0x04, 0x1e
        /*00a2*/ 	.short	(.L_25 - .L_24)
.L_24:
        /*00a4*/ 	.word	0x00000000


	//----- nvinfo : EIATTR_CBANK_PARAM_SIZE
	.align		4
.L_25:
        /*00a8*/ 	.byte	0x03, 0x19
        /*00aa*/ 	.short	0x0024


	//----- nvinfo : EIATTR_PARAM_CBANK
	.align		4
        /*00ac*/ 	.byte	0x04, 0x0a
        /*00ae*/ 	.short	(.L_27 - .L_26)
	.align		4
.L_26:
        /*00b0*/ 	.word	index@(.nv.constant0._Z17categorize_pointsP5PointPiS1_iii)
        /*00b4*/ 	.short	0x0380
        /*00b6*/ 	.short	0x0024


	//----- nvinfo : EIATTR_SW_WAR
	.align		4
.L_27:
        /*00b8*/ 	.byte	0x04, 0x36
        /*00ba*/ 	.short	(.L_29 - .L_28)
.L_28:
        /*00bc*/ 	.word	0x00000008
.L_29:


//--------------------- .nv.callgraph             --------------------------
	.section	.nv.callgraph,"",@"SHT_CUDA_CALLGRAPH"
	.align	4
	.sectionentsize	8
	.align		4
        /*0000*/ 	.word	0x00000000
	.align		4
        /*0004*/ 	.word	0xffffffff
	.align		4
        /*0008*/ 	.word	0x00000000
	.align		4
        /*000c*/ 	.word	0xfffffffe
	.align		4
        /*0010*/ 	.word	0x00000000
	.align		4
        /*0014*/ 	.word	0xfffffffd
	.align		4
        /*0018*/ 	.word	0x00000000
	.align		4
        /*001c*/ 	.word	0xfffffffc


//--------------------- .text._Z17categorize_pointsP5PointPiS1_iii --------------------------
	.section	.text._Z17categorize_pointsP5PointPiS1_iii,"ax",@progbits
	.align	128
        .global         _Z17categorize_pointsP5PointPiS1_iii
        .type           _Z17categorize_pointsP5PointPiS1_iii,@function
        .size           _Z17categorize_pointsP5PointPiS1_iii,(.L_x_33 - _Z17categorize_pointsP5PointPiS1_iii)
        .other          _Z17categorize_pointsP5PointPiS1_iii,@"STO_CUDA_ENTRY STV_DEFAULT"
_Z17categorize_pointsP5PointPiS1_iii:
.text._Z17categorize_pointsP5PointPiS1_iii:
[----:B------:R-:W-:Y:S01]  /*0000*/  LDC R1, c[0x0][0x37c] ;  /* 0x0000df00ff017b82 */ /* 0x000fe20000000800 */
[----:B------:R-:W0:Y:S01]  /*0010*/  S2R R13, SR_TID.X ;  /* 0x00000000000d7919 */ /* 0x000e220000002100 */
[----:B------:R-:W1:Y:S06]  /*0020*/  LDCU UR5, c[0x0][0x39c] ;  /* 0x00007380ff0577ac */ /* 0x000e6c0008000800 */
[----:B------:R-:W2:Y:S01]  /*0030*/  S2UR UR4, SR_CTAID.X ;  /* 0x00000000000479c3 */ /* 0x000ea20000002500 */
[----:B------:R-:W-:Y:S01]  /*0040*/  IMAD.MOV.U32 R12, RZ, RZ, RZ ;  /* 0x000000ffff0c7224 */ /* 0x000fe200078e00ff */
[----:B------:R-:W-:Y:S01]  /*0050*/  CS2R R10, SRZ ;  /* 0x00000000000a7805 */ /* 0x000fe2000001ff00 */
[----:B------:R-:W3:Y:S05]  /*0060*/  LDCU.64 UR8, c[0x0][0x358] ;  /* 0x00006b00ff0877ac */ /* 0x000eea0008000a00 */
[----:B------:R-:W2:Y:S01]  /*0070*/  LDC R4, c[0x0][0x360] ;  /* 0x0000d800ff047b82 */ /* 0x000ea20000000800 */
[----:B-1----:R-:W-:Y:S01]  /*0080*/  UISETP.GE.AND UP0, UPT, UR5, 0x1, UPT ;  /* 0x000000010500788c */ /* 0x002fe2000bf06270 */
[----:B0-----:R-:W-:Y:S01]  /*0090*/  ISETP.NE.AND P0, PT, R13, RZ, PT ;  /* 0x000000ff0d00720c */ /* 0x001fe20003f05270 */
[----:B--2---:R-:W-:-:S12]  /*00a0*/  IMAD R9, R4, UR4, R13 ;  /* 0x0000000404097c24 */ /* 0x004fd8000f8e020d */
[----:B------:R-:W0:Y:S01]  /*00b0*/  @!P0 S2R R3, SR_CgaCtaId ;  /* 0x0000000000038919 */ /* 0x000e220000008800 */
[----:B------:R-:W-:-:S04]  /*00c0*/  @!P0 MOV R0, 0x400 ;  /* 0x0000040000008802 */ /* 0x000fc80000000f00 */
[----:B0-----:R-:W-:Y:S01]  /*00d0*/  @!P0 LEA R2, R3, R0, 0x18 ;  /* 0x0000000003028211 */ /* 0x001fe200078ec0ff */
[----:B------:R-:W-:-:S04]  /*00e0*/  IMAD.MOV.U32 R0, RZ, RZ, RZ ;  /* 0x000000ffff007224 */ /* 0x000fc800078e00ff */
[----:B------:R0:W-:Y:S01]  /*00f0*/  @!P0 STS.128 [R2], RZ ;  /* 0x000000ff02008388 */ /* 0x0001e20000000c00 */
[----:B------:R-:W-:Y:S06]  /*0100*/  BAR.SYNC.DEFER_BLOCKING 0x0 ;  /* 0x0000000000007b1d */ /* 0x000fec0000010000 */
[----:B---3--:R-:W-:Y:S05]  /*0110*/  BRA.U !UP0, `(.L_x_0) ;  /* 0x0000000d08b87547 */ /* 0x008fea000b800000 */
[----:B------:R-:W-:Y:S01]  /*0120*/  IMAD R9, R9, UR5, RZ ;  /* 0x0000000509097c24 */ /* 0x000fe2000f8e02ff */
[----:B------:R-:W-:Y:S01]  /*0130*/  BSSY.RECONVERGENT B1, `(.L_x_1) ;  /* 0x00000b5000017945 */ /* 0x000fe20003800200 */
[----:B------:R-:W-:Y:S01]  /*0140*/  CS2R R10, SRZ ;  /* 0x00000000000a7805 */ /* 0x000fe2000001ff00 */
[----:B------:R-:W-:Y:S02]  /*0150*/  IMAD.MOV.U32 R12, RZ, RZ, RZ ;  /* 0x000000ffff0c7224 */ /* 0x000fe400078e00ff */
[----:B------:R-:W-:-:S05]  /*0160*/  VIADD R18, R9, 0x1 ;  /* 0x0000000109127836 */ /* 0x000fca0000000000 */
[----:B0-----:R-:W-:-:S04]  /*0170*/  VIADDMNMX R2, R9, UR5, R18, !PT ;  /* 0x0000000509027c46 */ /* 0x001fc8000f800112 */
[C---:B------:R-:W-:Y:S01]  /*0180*/  IADD3 R17, PT, PT, -R9.reuse, R2, RZ ;  /* 0x0000000209117210 */ /* 0x040fe20007ffe1ff */
[----:B------:R-:W-:-:S03]  /*0190*/  IMAD.IADD R0, R9, 0x1, -R2 ;  /* 0x0000000109007824 */ /* 0x000fc600078e0a02 */
[----:B------:R-:W-:Y:S02]  /*01a0*/  LOP3.LUT R14, R17, 0x3, RZ, 0xc0, !PT ;  /* 0x00000003110e7812 */ /* 0x000fe400078ec0ff */
[----:B------:R-:W-:Y:S01]  /*01b0*/  ISETP.GT.U32.AND P0, PT, R0, -0x4, PT ;  /* 0xfffffffc0000780c */ /* 0x000fe20003f04070 */
[----:B------:R-:W-:-:S12]  /*01c0*/  IMAD.MOV.U32 R0, RZ, RZ, RZ ;  /* 0x000000ffff007224 */ /* 0x000fd800078e00ff */
[----:B------:R-:W-:Y:S05]  /*01d0*/  @P0 BRA `(.L_x_2) ;  /* 0x0000000800a80947 */ /* 0x000fea0003800000 */
[----:B------:R-:W0:Y:S01]  /*01e0*/  LDC R16, c[0x0][0x3a0] ;  /* 0x0000e800ff107b82 */ /* 0x000e220000000800 */
[----:B------:R-:W-:Y:S01]  /*01f0*/  LOP3.LUT R17, R17, 0xfffffffc, RZ, 0xc0, !PT ;  /* 0xfffffffc11117812 */ /* 0x000fe200078ec0ff */
[----:B------:R-:W-:Y:S01]  /*0200*/  BSSY.RECONVERGENT B0, `(.L_x_3) ;  /* 0x00000a6000007945 */ /* 0x000fe20003800200 */
[----:B------:R-:W-:-:S03]  /*0210*/  IMAD.MOV.U32 R0, RZ, RZ, RZ ;  /* 0x000000ffff007224 */ /* 0x000fc600078e00ff */
[----:B------:R-:W-:Y:S02]  /*0220*/  IMAD.MOV R17, RZ, RZ, -R17 ;  /* 0x000000ffff117224 */ /* 0x000fe400078e0a11 */
[----:B------:R-:W1:Y:S08]  /*0230*/  LDC R15, c[0x0][0x398] ;  /* 0x0000e600ff0f7b82 */ /* 0x000e700000000800 */
[----:B------:R-:W2:Y:S08]  /*0240*/  LDC.64 R4, c[0x0][0x380] ;  /* 0x0000e000ff047b82 */ /* 0x000eb00000000a00 */
[----:B------:R-:W3:Y:S02]  /*0250*/  LDC.64 R2, c[0x0][0x388] ;  /* 0x0000e200ff027b82 */ /* 0x000ee40000000a00 */
.L_x_24:
[----:B0-----:R-:W-:Y:S01]  /*0260*/  IADD3 R19, PT, PT, R18, -0x1, RZ ;  /* 0xffffffff12137810 */ /* 0x001fe20007ffe0ff */
[----:B------:R-:W-:Y:S01]  /*0270*/  VIADD R17, R17, 0x4 ;  /* 0x0000000411117836 */ /* 0x000fe20000000000 */
[----:B------:R-:W-:Y:S02]  /*0280*/  BSSY.RECONVERGENT B2, `(.L_x_4) ;  /* 0x0000027000027945 */ /* 0x000fe40003800200 */
[C---:B-1----:R-:W-:Y:S01]  /*0290*/  ISETP.GE.AND P1, PT, R19.reuse, R15, PT ;  /* 0x0000000f1300720c */ /* 0x042fe20003f26270 */
[----:B---34-:R-:W-:Y:S01]  /*02a0*/  IMAD.WIDE R6, R19, 0x4, R2 ;  /* 0x0000000413067825 */ /* 0x018fe200078e0202 */
[----:B------:R-:W-:-:S11]  /*02b0*/  ISETP.NE.AND P0, PT, R17, RZ, PT ;  /* 0x000000ff1100720c */ /* 0x000fd60003f05270 */
[----:B------:R-:W-:Y:S05]  /*02c0*/  @P1 BRA `(.L_x_5) ;  /* 0x0000000000881947 */ /* 0x000fea0003800000 */
[----:B--2---:R-:W-:-:S05]  /*02d0*/  IMAD.WIDE R8, R19, 0x8, R4 ;  /* 0x0000000813087825 */ /* 0x004fca00078e0204 */
[----:B------:R-:W0:Y:S01]  /*02e0*/  LDG.E R23, desc[UR8][R8.64] ;  /* 0x0000000808177981 */ /* 0x000e22000c1e1900 */
[----:B------:R-:W-:Y:S01]  /*02f0*/  BSSY.RELIABLE B3, `(.L_x_6) ;  /* 0x000001b000037945 */ /* 0x000fe20003800100 */
[----:B0-----:R-:W-:-:S13]  /*0300*/  ISETP.GT.AND P1, PT, R23, R16, PT ;  /* 0x000000101700720c */ /* 0x001fda0003f24270 */
[----:B------:R-:W-:Y:S05]  /*0310*/  @P1 BRA `(.L_x_7) ;  /* 0x0000000000441947 */ /* 0x000fea0003800000 */
[----:B------:R-:W2:Y:S02]  /*0320*/  LDG.E R9, desc[UR8][R8.64+0x4] ;  /* 0x0000040808097981 */ /* 0x000ea4000c1e1900 */
[----:B--2---:R-:W-:-:S13]  /*0330*/  ISETP.GT.AND P1, PT, R9, R16, PT ;  /* 0x000000100900720c */ /* 0x004fda0003f24270 */
[----:B------:R-:W-:Y:S01]  /*0340*/  @!P1 IMAD.MOV.U32 R21, RZ, RZ, 0x1 ;  /* 0x00000001ff159424 */ /* 0x000fe200078e00ff */
[----:B------:R-:W-:Y:S05]  /*0350*/  @!P1 BREAK.RELIABLE B3 ;  /* 0x0000000000039942 */ /* 0x000fea0003800100 */
[----:B------:R3:W-:Y:S01]  /*0360*/  @!P1 STG.E desc[UR8][R6.64], R21 ;  /* 0x0000001506009986 */ /* 0x0007e2000c101908 */
[----:B------:R-:W-:Y:S01]  /*0370*/  @!P1 VIADD R12, R12, 0x1 ;  /* 0x000000010c0c9836 */ /* 0x000fe20000000000 */
[----:B------:R-:W-:Y:S06]  /*0380*/  @!P1 BRA `(.L_x_5) ;  /* 0x0000000000589947 */ /* 0x000fec0003800000 */
[----:B------:R-:W-:-:S13]  /*0390*/  ISETP.GT.AND P1, PT, R9, R16, PT ;  /* 0x000000100900720c */ /* 0x000fda0003f24270 */
[----:B---3--:R-:W-:Y:S01]  /*03a0*/  @P1 IMAD.MOV.U32 R21, RZ, RZ, 0x3 ;  /* 0x00000003ff151424 */ /* 0x008fe200078e00ff */
[----:B------:R-:W-:Y:S05]  /*03b0*/  @P1 BREAK.RELIABLE B3 ;  /* 0x0000000000031942 */ /* 0x000fea0003800100 */
[----:B------:R4:W-:Y:S01]  /*03c0*/  @P1 STG.E desc[UR8][R6.64], R21 ;  /* 0x0000001506001986 */ /* 0x0009e2000c101908 */
[----:B------:R-:W-:Y:S01]  /*03d0*/  @P1 VIADD R10, R10, 0x1 ;  /* 0x000000010a0a1836 */ /* 0x000fe20000000000 */
[----:B------:R-:W-:Y:S06]  /*03e0*/  @P1 BRA `(.L_x_5) ;  /* 0x0000000000401947 */ /* 0x000fec0003800000 */
[----:B------:R-:W-:-:S13]  /*03f0*/  ISETP.GT.AND P1, PT, R23, R16, PT ;  /* 0x000000101700720c */ /* 0x000fda0003f24270 */
[----:B------:R-:W-:Y:S05]  /*0400*/  @!P1 BREAK.RELIABLE B3 ;  /* 0x0000000000039942 */ /* 0x000fea0003800100 */
[----:B------:R-:W-:Y:S05]  /*0410*/  @!P1 BRA `(.L_x_5) ;  /* 0x0000000000349947 */ /* 0x000fea0003800000 */
[----:B------:R-:W-:Y:S05]  /*0420*/  BRA `(.L_x_8) ;  /* 0x00000000001c7947 */ /* 0x000fea0003800000 */
.L_x_7:
[----:B------:R-:W2:Y:S02]  /*0430*/  LDG.E R9, desc[UR8][R8.64+0x4] ;  /* 0x0000040808097981 */ /* 0x000ea4000c1e1900 */
[----:B--2---:R-:W-:-:S13]  /*0440*/  ISETP.GT.AND P1, PT, R9, R16, PT ;  /* 0x000000100900720c */ /* 0x004fda0003f24270 */
[----:B------:R-:W-:Y:S01]  /*0450*/  @!P1 MOV R21, 0x2 ;  /* 0x0000000200159802 */ /* 0x000fe20000000f00 */
[----:B------:R-:W-:Y:S05]  /*0460*/  @!P1 BREAK.RELIABLE B3 ;  /* 0x0000000000039942 */ /* 0x000fea0003800100 */
[----:B------:R1:W-:Y:S01]  /*0470*/  @!P1 STG.E desc[UR8][R6.64], R21 ;  /* 0x0000001506009986 */ /* 0x0003e2000c101908 */
[----:B------:R-:W-:Y:S01]  /*0480*/  @!P1 VIADD R11, R11, 0x1 ;  /* 0x000000010b0b9836 */ /* 0x000fe20000000000 */
[----:B------:R-:W-:Y:S06]  /*0490*/  @!P1 BRA `(.L_x_5) ;  /* 0x0000000000149947 */ /* 0x000fec0003800000 */
.L_x_8:
[----:B------:R-:W-:Y:S05]  /*04a0*/  BSYNC.RELIABLE B3 ;  /* 0x0000000000037941 */ /* 0x000fea0003800100 */
.L_x_6:
[----:B------:R-:W-:-:S13]  /*04b0*/  ISETP.GT.AND P1, PT, R9, R16, PT ;  /* 0x000000100900720c */ /* 0x000fda0003f24270 */
[----:B------:R-:W-:Y:S02]  /*04c0*/  @P1 IMAD.MOV.U32 R9, RZ, RZ, 0x4 ;  /* 0x00000004ff091424 */ /* 0x000fe400078e00ff */
[----:B------:R-:W-:-:S03]  /*04d0*/  @P1 VIADD R0, R0, 0x1 ;  /* 0x0000000100001836 */ /* 0x000fc60000000000 */
[----:B------:R0:W-:Y:S04]  /*04e0*/  @P1 STG.E desc[UR8][R6.64], R9 ;  /* 0x0000000906001986 */ /* 0x0001e8000c101908 */
.L_x_5:
[----:B------:R-:W-:Y:S05]  /*04f0*/  BSYNC.RECONVERGENT B2 ;  /* 0x0000000000027941 */ /* 0x000fea0003800200 */
.L_x_4:
[----:B------:R-:W-:Y:S01]  /*0500*/  ISETP.GE.AND P1, PT, R18, R15, PT ;  /* 0x0000000f1200720c */ /* 0x000fe20003f26270 */
[----:B------:R-:W-:-:S12]  /*0510*/  BSSY.RECONVERGENT B2, `(.L_x_9) ;  /* 0x0000024000027945 */ /* 0x000fd80003800200 */
[----:B------:R-:W-:Y:S05]  /*0520*/  @P1 BRA `(.L_x_10) ;  /* 0x0000000000881947 */ /* 0x000fea0003800000 */
[----:B0-2---:R-:W-:-:S05]  /*0530*/  IMAD.WIDE R8, R19, 0x8, R4 ;  /* 0x0000000813087825 */ /* 0x005fca00078e0204 */
[----:B-1-34-:R-:W2:Y:S01]  /*0540*/  LDG.E R21, desc[UR8][R8.64+0x8] ;  /* 0x0000080808157981 */ /* 0x01aea2000c1e1900 */
[----:B------:R-:W-:Y:S01]  /*0550*/  BSSY.RELIABLE B3, `(.L_x_11) ;  /* 0x000001b000037945 */ /* 0x000fe20003800100 */
[----:B--2---:R-:W-:-:S13]  /*0560*/  ISETP.GT.AND P1, PT, R21, R16, PT ;  /* 0x000000101500720c */ /* 0x004fda0003f24270 */
[----:B------:R-:W-:Y:S05]  /*0570*/  @P1 BRA `(.L_x_12) ;  /* 0x0000000000441947 */ /* 0x000fea0003800000 */
[----:B------:R-:W2:Y:S02]  /*0580*/  LDG.E R9, desc[UR8][R8.64+0xc] ;  /* 0x00000c0808097981 */ /* 0x000ea4000c1e1900 */
[----:B--2---:R-:W-:-:S13]  /*0590*/  ISETP.GT.AND P1, PT, R9, R16, PT ;  /* 0x000000100900720c */ /* 0x004fda0003f24270 */
[----:B------:R-:W-:Y:S01]  /*05a0*/  @!P1 IMAD.MOV.U32 R23, RZ, RZ, 0x1 ;  /* 0x00000001ff179424 */ /* 0x000fe200078e00ff */
[----:B------:R-:W-:Y:S05]  /*05b0*/  @!P1 BREAK.RELIABLE B3 ;  /* 0x0000000000039942 */ /* 0x000fea0003800100 */
[----:B------:R0:W-:Y:S01]  /*05c0*/  @!P1 STG.E desc[UR8][R6.64+0x4], R23 ;  /* 0x0000041706009986 */ /* 0x0001e2000c101908 */
[----:B------:R-:W-:Y:S01]  /*05d0*/  @!P1 IADD3 R12, PT, PT, R12, 0x1, RZ ;  /* 0x000000010c0c9810 */ /* 0x000fe20007ffe0ff */
[----:B------:R-:W-:Y:S06]  /*05e0*/  @!P1 BRA `(.L_x_10) ;  /* 0x0000000000589947 */ /* 0x000fec0003800000 */
[----:B------:R-:W-:-:S13]  /*05f0*/  ISETP.GT.AND P1, PT, R9, R16, PT ;  /* 0x000000100900720c */ /* 0x000fda0003f24270 */
[----:B0-----:R-:W-:Y:S01]  /*0600*/  @P1 IMAD.MOV.U32 R23, RZ, RZ, 0x3 ;  /* 0x00000003ff171424 */ /* 0x001fe200078e00ff */
        /* <DEDUP_REMOVED lines=8> */
.L_x_12:
[----:B------:R-:W2:Y:S02]  /*0690*/  LDG.E R9, desc[UR8][R8.64+0xc] ;  /* 0x00000c0808097981 */ /* 0x000ea4000c1e1900 */
[----:B--2---:R-:W-:-:S13]  /*06a0*/  ISETP.GT.AND P1, PT, R9, R16, PT ;  /* 0x000000100900720c */ /* 0x004fda0003f24270 */
[----:B------:R-:W-:Y:S01]  /*06b0*/  @!P1 IMAD.MOV.U32 R21, RZ, RZ, 0x2 ;  /* 0x00000002ff159424 */ /* 0x000fe200078e00ff */
[----:B------:R-:W-:Y:S05]  /*06c0*/  @!P1 BREAK.RELIABLE B3 ;  /* 0x0000000000039942 */ /* 0x000fea0003800100 */
[----:B------:R0:W-:Y:S01]  /*06d0*/  @!P1 STG.E desc[UR8][R6.64+0x4], R21 ;  /* 0x0000041506009986 */ /* 0x0001e2000c101908 */
[----:B------:R-:W-:Y:S01]  /*06e0*/  @!P1 VIADD R11, R11, 0x1 ;  /* 0x000000010b0b9836 */ /* 0x000fe20000000000 */
[----:B------:R-:W-:Y:S06]  /*06f0*/  @!P1 BRA `(.L_x_10) ;  /* 0x0000000000149947 */ /* 0x000fec0003800000 */
.L_x_13:
[----:B------:R-:W-:Y:S05]  /*0700*/  BSYNC.RELIABLE B3 ;  /* 0x0000000000037941 */ /* 0x000fea0003800100 */
.L_x_11:
[----:B------:R-:W-:-:S13]  /*0710*/  ISETP.GT.AND P1, PT, R9, R16, PT ;  /* 0x000000100900720c */ /* 0x000fda0003f24270 */
[----:B------:R-:W-:Y:S01]  /*0720*/  @P1 MOV R9, 0x4 ;  /* 0x0000000400091802 */ /* 0x000fe20000000f00 */
[----:B------:R-:W-:-:S04]  /*0730*/  @P1 VIADD R0, R0, 0x1 ;  /* 0x0000000100001836 */ /* 0x000fc80000000000 */
[----:B------:R1:W-:Y:S03]  /*0740*/  @P1 STG.E desc[UR8][R6.64+0x4], R9 ;  /* 0x0000040906001986 */ /* 0x0003e6000c101908 */
.L_x_10:
[----:B------:R-:W-:Y:S05]  /*0750*/  BSYNC.RECONVERGENT B2 ;  /* 0x0000000000027941 */ /* 0x000fea0003800200 */
.L_x_9:
[----:B------:R-:W-:Y:S01]  /*0760*/  VIADD R8, R18, 0x1 ;  /* 0x0000000112087836 */ /* 0x000fe20000000000 */
[----:B------:R-:W-:Y:S04]  /*0770*/  BSSY.RECONVERGENT B2, `(.L_x_14) ;  /* 0x0000025000027945 */ /* 0x000fe80003800200 */
[----:B------:R-:W-:-:S13]  /*0780*/  ISETP.GE.AND P1, PT, R8, R15, PT ;  /* 0x0000000f0800720c */ /* 0x000fda0003f26270 */
[----:B------:R-:W-:Y:S05]  /*0790*/  @P1 BRA `(.L_x_15) ;  /* 0x0000000000881947 */ /* 0x000fea0003800000 */
[----:B012---:R-:W-:-:S05]  /*07a0*/  IMAD.WIDE R8, R19, 0x8, R4 ;  /* 0x0000000813087825 */ /* 0x007fca00078e0204 */
[----:B---34-:R-:W2:Y:S01]  /*07b0*/  LDG.E R21, desc[UR8][R8.64+0x10] ;  /* 0x0000100808157981 */ /* 0x018ea2000c1e1900 */
        /* <DEDUP_REMOVED lines=11> */
[----:B0-----:R-:W-:Y:S01]  /*0870*/  @P1 MOV R23, 0x3 ;  /* 0x0000000300171802 */ /* 0x001fe20000000f00 */
        /* <DEDUP_REMOVED lines=8> */
.L_x_17:
[----:B------:R-:W2:Y:S02]  /*0900*/  LDG.E R9, desc[UR8][R8.64+0x14] ;  /* 0x0000140808097981 */ /* 0x000ea4000c1e1900 */
[----:B--2---:R-:W-:-:S13]  /*0910*/  ISETP.GT.AND P1, PT, R9, R16, PT ;  /* 0x000000100900720c */ /* 0x004fda0003f24270 */
[----:B------:R-:W-:Y:S01]  /*0920*/  @!P1 IMAD.MOV.U32 R21, RZ, RZ, 0x2 ;  /* 0x00000002ff159424 */ /* 0x000fe200078e00ff */
[----:B------:R-:W-:Y:S05]  /*0930*/  @!P1 BREAK.RELIABLE B3 ;  /* 0x0000000000039942 */ /* 0x000fea0003800100 */
[----:B------:R0:W-:Y:S01]  /*0940*/  @!P1 STG.E desc[UR8][R6.64+0x8], R21 ;  /* 0x0000081506009986 */ /* 0x0001e2000c101908 */
[----:B------:R-:W-:Y:S01]  /*0950*/  @!P1 VIADD R11, R11, 0x1 ;  /* 0x000000010b0b9836 */ /* 0x000fe20000000000 */
[----:B------:R-:W-:Y:S06]  /*0960*/  @!P1 BRA `(.L_x_15) ;  /* 0x0000000000149947 */ /* 0x000fec0003800000 */
.L_x_18:
[----:B------:R-:W-:Y:S05]  /*0970*/  BSYNC.RELIABLE B3 ;  /* 0x0000000000037941 */ /* 0x000fea0003800100 */
.L_x_16:
[----:B------:R-:W-:-:S13]  /*0980*/  ISETP.GT.AND P1, PT, R9, R16, PT ;  /* 0x000000100900720c */ /* 0x000fda0003f24270 */
[----:B------:R-:W-:Y:S01]  /*0990*/  @P1 IMAD.MOV.U32 R9, RZ, RZ, 0x4 ;  /* 0x00000004ff091424 */ /* 0x000fe200078e00ff */
[----:B------:R-:W-:-:S04]  /*09a0*/  @P1 IADD3 R0, PT, PT, R0, 0x1, RZ ;  /* 0x0000000100001810 */ /* 0x000fc80007ffe0ff */
[----:B------:R1:W-:Y:S03]  /*09b0*/  @P1 STG.E desc[UR8][R6.64+0x8], R9 ;  /* 0x0000080906001986 */ /* 0x0003e6000c101908 */
.L_x_15:
[----:B------:R-:W-:Y:S05]  /*09c0*/  BSYNC.RECONVERGENT B2 ;  /* 0x0000000000027941 */ /* 0x000fea0003800200 */
.L_x_14:
[----:B------:R-:W-:Y:S01]  /*09d0*/  VIADD R8, R18, 0x2 ;  /* 0x0000000212087836 */ /* 0x000fe20000000000 */
[----:B------:R-:W-:Y:S04]  /*09e0*/  BSSY.RECONVERGENT B2, `(.L_x_19) ;  /* 0x0000025000027945 */ /* 0x000fe80003800200 */
[----:B------:R-:W-:-:S13]  /*09f0*/  ISETP.GE.AND P1, PT, R8, R15, PT ;  /* 0x0000000f0800720c */ /* 0x000fda0003f26270 */
[----:B------:R-:W-:Y:S05]  /*0a00*/  @P1 BRA `(.L_x_20) ;  /* 0x0000000000881947 */ /* 0x000fea0003800000 */
[----:B012---:R-:W-:-:S05]  /*0a10*/  IMAD.WIDE R8, R19, 0x8, R4 ;  /* 0x0000000813087825 */ /* 0x007fca00078e0204 */
[----:B------:R-:W2:Y:S01]  /*0a20*/  LDG.E R19, desc[UR8][R8.64+0x18] ;  /* 0x0000180808137981 */ /* 0x000ea2000c1e1900 */
[----:B------:R-:W-:Y:S01]  /*0a30*/  BSSY.RELIABLE B3, `(.L_x_21) ;  /* 0x000001b000037945 */ /* 0x000fe20003800100 */
[----:B--2---:R-:W-:-:S13]  /*0a40*/  ISETP.GT.AND P1, PT, R19, R16, PT ;  /* 0x000000101300720c */ /* 0x004fda0003f24270 */
[----:B------:R-:W-:Y:S05]  /*0a50*/  @P1 BRA `(.L_x_22) ;  /* 0x0000000000441947 */ /* 0x000fea0003800000 */
[----:B------:R-:W2:Y:S02]  /*0a60*/  LDG.E R9, desc[UR8][R8.64+0x1c] ;  /* 0x00001c0808097981 */ /* 0x000ea4000c1e1900 */
[----:B--2---:R-:W-:-:S13]  /*0a70*/  ISETP.GT.AND P1, PT, R9, R16, PT ;  /* 0x000000100900720c */ /* 0x004fda0003f24270 */
[----:B---34-:R-:W-:Y:S01]  /*0a80*/  @!P1 IMAD.MOV.U32 R21, RZ, RZ, 0x1 ;  /* 0x00000001ff159424 */ /* 0x018fe200078e00ff */
[----:B------:R-:W-:Y:S05]  /*0a90*/  @!P1 BREAK.RELIABLE B3 ;  /* 0x0000000000039942 */ /* 0x000fea0003800100 */
[----:B------:R0:W-:Y:S01]  /*0aa0*/  @!P1 STG.E desc[UR8][R6.64+0xc], R21 ;  /* 0x00000c1506009986 */ /* 0x0001e2000c101908 */
[----:B------:R-:W-:Y:S01]  /*0ab0*/  @!P1 VIADD R12, R12, 0x1 ;  /* 0x000000010c0c9836 */ /* 0x000fe20000000000 */
[----:B------:R-:W-:Y:S06]  /*0ac0*/  @!P1 BRA `(.L_x_20) ;  /* 0x0000000000589947 */ /* 0x000fec0003800000 */
[----:B------:R-:W-:-:S13]  /*0ad0*/  ISETP.GT.AND P1, PT, R9, R16, PT ;  /* 0x000000100900720c */ /* 0x000fda0003f24270 */
[----:B0-----:R-:W-:Y:S01]  /*0ae0*/  @P1 IMAD.MOV.U32 R21, RZ, RZ, 0x3 ;  /* 0x00000003ff151424 */ /* 0x001fe200078e00ff */
[----:B------:R-:W-:Y:S05]  /*0af0*/  @P1 BREAK.RELIABLE B3 ;  /* 0x0000000000031942 */ /* 0x000fea0003800100 */
[----:B------:R0:W-:Y:S01]  /*0b00*/  @P1 STG.E desc[UR8][R6.64+0xc], R21 ;  /* 0x00000c1506001986 */ /* 0x0001e2000c101908 */
[----:B------:R-:W-:Y:S01]  /*0b10*/  @P1 IADD3 R10, PT, PT, R10, 0x1, RZ ;  /* 0x000000010a0a1810 */ /* 0x000fe20007ffe0ff */
[----:B------:R-:W-:Y:S06]  /*0b20*/  @P1 BRA `(.L_x_20) ;  /* 0x0000000000401947 */ /* 0x000fec0003800000 */
[----:B------:R-:W-:-:S13]  /*0b30*/  ISETP.GT.AND P1, PT, R19, R16, PT ;  /* 0x000000101300720c */ /* 0x000fda0003f24270 */
[----:B------:R-:W-:Y:S05]  /*0b40*/  @!P1 BREAK.RELIABLE B3 ;  /* 0x0000000000039942 */ /* 0x000fea0003800100 */
[----:B------:R-:W-:Y:S05]  /*0b50*/  @!P1 BRA `(.L_x_20) ;  /* 0x0000000000349947 */ /* 0x000fea0003800000 */
[----:B------:R-:W-:Y:S05]  /*0b60*/  BRA `(.L_x_23) ;  /* 0x00000000001c7947 */ /* 0x000fea0003800000 */
.L_x_22:
[----:B------:R-:W2:Y:S02]  /*0b70*/  LDG.E R9, desc[UR8][R8.64+0x1c] ;  /* 0x00001c0808097981 */ /* 0x000ea4000c1e1900 */
[----:B--2---:R-:W-:-:S13]  /*0b80*/  ISETP.GT.AND P1, PT, R9, R16, PT ;  /* 0x000000100900720c */ /* 0x004fda0003f24270 */
[----:B------:R-:W-:Y:S01]  /*0b90*/  @!P1 IMAD.MOV.U32 R19, RZ, RZ, 0x2 ;  /* 0x00000002ff139424 */ /* 0x000fe200078e00ff */
[----:B------:R-:W-:Y:S05]  /*0ba0*/  @!P1 BREAK.RELIABLE B3 ;  /* 0x0000000000039942 */ /* 0x000fea0003800100 */
[----:B------:R0:W-:Y:S01]  /*0bb0*/  @!P1 STG.E desc[UR8][R6.64+0xc], R19 ;  /* 0x00000c1306009986 */ /* 0x0001e2000c101908 */
[----:B------:R-:W-:Y:S01]  /*0bc0*/  @!P1 VIADD R11, R11, 0x1 ;  /* 0x000000010b0b9836 */ /* 0x000fe20000000000 */
[----:B------:R-:W-:Y:S06]  /*0bd0*/  @!P1 BRA `(.L_x_20) ;  /* 0x0000000000149947 */ /* 0x000fec0003800000 */
.L_x_23:
[----:B------:R-:W-:Y:S05]  /*0be0*/  BSYNC.RELIABLE B3 ;  /* 0x0000000000037941 */ /* 0x000fea0003800100 */
.L_x_21:
[----:B------:R-:W-:-:S13]  /*0bf0*/  ISETP.GT.AND P1, PT, R9, R16, PT ;  /* 0x000000100900720c */ /* 0x000fda0003f24270 */
[----:B------:R-:W-:Y:S02]  /*0c00*/  @P1 IMAD.MOV.U32 R9, RZ, RZ, 0x4 ;  /* 0x00000004ff091424 */ /* 0x000fe400078e00ff */
[----:B------:R-:W-:-:S03]  /*0c10*/  @P1 VIADD R0, R0, 0x1 ;  /* 0x0000000100001836 */ /* 0x000fc60000000000 */
[----:B------:R1:W-:Y:S04]  /*0c20*/  @P1 STG.E desc[UR8][R6.64+0xc], R9 ;  /* 0x00000c0906001986 */ /* 0x0003e8000c101908 */
.L_x_20:
[----:B------:R-:W-:Y:S05]  /*0c30*/  BSYNC.RECONVERGENT B2 ;  /* 0x0000000000027941 */ /* 0x000fea0003800200 */
.L_x_19:
[----:B------:R-:W-:Y:S01]  /*0c40*/  IADD3 R18, PT, PT, R18, 0x4, RZ ;  /* 0x0000000412127810 */ /* 0x000fe20007ffe0ff */
[----:B------:R-:W-:Y:S06]  /*0c50*/  @P0 BRA `(.L_x_24) ;  /* 0xfffffff400800947 */ /* 0x000fec000383ffff */
[----:B------:R-:W-:Y:S05]  /*0c60*/  BSYNC.RECONVERGENT B0 ;  /* 0x0000000000007941 */ /* 0x000fea0003800200 */
.L_x_3:
[----:B01----:R-:W-:-:S07]  /*0c70*/  VIADD R9, R18, 0xffffffff ;  /* 0xffffffff12097836 */ /* 0x003fce0000000000 */
.L_x_2:
[----:B------:R-:W-:Y:S05]  /*0c80*/  BSYNC.RECONVERGENT B1 ;  /* 0x0000000000017941 */ /* 0x000fea0003800200 */
.L_x_1:
[----:B------:R-:W-:Y:S05]  /*0c90*/  WARPSYNC.ALL ;  /* 0x0000000000007948 */ /* 0x000fea0003800000 */
[----:B------:R-:W-:Y:S01]  /*0ca0*/  ISETP.NE.AND P0, PT, R14, RZ, PT ;  /* 0x000000ff0e00720c */ /* 0x000fe20003f05270 */
[----:B------:R-:W0:Y:S01]  /*0cb0*/  LDCU UR7, c[0x0][0x398] ;  /* 0x00007300ff0777ac */ /* 0x000e220008000800 */
[----:B------:R-:W-:Y:S11]  /*0cc0*/  BSSY.RECONVERGENT B0, `(.L_x_0) ;  /* 0x0000033000007945 */ /* 0x000ff60003800200 */
[----:B------:R-:W-:Y:S05]  /*0cd0*/  @!P0 BRA `(.L_x_25) ;  /* 0x0000000000c48947 */ /* 0x000fea0003800000 */
[----:B------:R-:W1:Y:S01]  /*0ce0*/  LDC.64 R2, c[0x0][0x380] ;  /* 0x0000e000ff027b82 */ /* 0x000e620000000a00 */
[----:B------:R-:W-:-:S07]  /*0cf0*/  IMAD.MOV R8, RZ, RZ, -R14 ;  /* 0x000000ffff087224 */ /* 0x000fce00078e0a0e */
[----:B------:R-:W0:Y:S08]  /*0d00*/  LDC R17, c[0x0][0x3a0] ;  /* 0x0000e800ff117b82 */ /* 0x000e300000000800 */
[----:B--2---:R-:W2:Y:S01]  /*0d10*/  LDC.64 R4, c[0x0][0x388] ;  /* 0x0000e200ff047b82 */ /* 0x004ea20000000a00 */
[----:B-1----:R-:W-:-:S05]  /*0d20*/  IADD3 R2, P0, PT, R2, 0x4, RZ ;  /* 0x0000000402027810 */ /* 0x002fca0007f1e0ff */
[----:B------:R-:W-:-:S08]  /*0d30*/  IMAD.X R3, RZ, RZ, R3, P0 ;  /* 0x000000ffff037224 */ /* 0x000fd000000e0603 */
.L_x_31:
[----:B0-----:R-:W-:Y:S01]  /*0d40*/  ISETP.GE.AND P1, PT, R9, UR7, PT ;  /* 0x0000000709007c0c */ /* 0x001fe2000bf26270 */
[----:B------:R-:W-:Y:S01]  /*0d50*/  VIADD R8, R8, 0x1 ;  /* 0x0000000108087836 */ /* 0x000fe20000000000 */
[----:B------:R-:W-:Y:S04]  /*0d60*/  BSSY.RECONVERGENT B1, `(.L_x_26) ;  /* 0x0000026000017945 */ /* 0x000fe80003800200 */
[----:B------:R-:W-:-:S07]  /*0d70*/  ISETP.NE.AND P0, PT, R8, RZ, PT ;  /* 0x000000ff0800720c */ /* 0x000fce0003f05270 */
[----:B-1----:R-:W-:Y:S06]  /*0d80*/  @P1 BRA `(.L_x_27) ;  /* 0x00000000008c1947 */ /* 0x002fec0003800000 */
[----:B------:R-:W-:-:S05]  /*0d90*/  IMAD.WIDE R14, R9, 0x8, R2 ;  /* 0x00000008090e7825 */ /* 0x000fca00078e0202 */
[----:B------:R-:W5:Y:S01]  /*0da0*/  LDG.E R16, desc[UR8][R14.64+-0x4] ;  /* 0xfffffc080e107981 */ /* 0x000f62000c1e1900 */
[----:B------:R-:W-:Y:S01]  /*0db0*/  BSSY.RELIABLE B2, `(.L_x_28) ;  /* 0x000001c000027945 */ /* 0x000fe20003800100 */
[----:B--234-:R-:W-:Y:S01]  /*0dc0*/  IMAD.WIDE R6, R9, 0x4, R4 ;  /* 0x0000000409067825 */ /* 0x01cfe200078e0204 */
[----:B-----5:R-:W-:-:S13]  /*0dd0*/  ISETP.GT.AND P1, PT, R16, R17, PT ;  /* 0x000000111000720c */ /* 0x020fda0003f24270 */
[----:B------:R-:W-:Y:S05]  /*0de0*/  @P1 BRA `(.L_x_29) ;  /* 0x0000000000441947 */ /* 0x000fea0003800000 */
[----:B------:R-:W2:Y:S02]  /*0df0*/  LDG.E R14, desc[UR8][R14.64] ;  /* 0x000000080e0e7981 */ /* 0x000ea4000c1e1900 */
[----:B--2---:R-:W-:-:S13]  /*0e00*/  ISETP.GT.AND P1, PT, R14, R17, PT ;  /* 0x000000110e00720c */ /* 0x004fda0003f24270 */
[----:B------:R-:W-:Y:S01]  /*0e10*/  @!P1 MOV R19, 0x1 ;  /* 0x0000000100139802 */ /* 0x000fe20000000f00 */
[----:B------:R-:W-:Y:S05]  /*0e20*/  @!P1 BREAK.RELIABLE B2 ;  /* 0x0000000000029942 */ /* 0x000fea0003800100 */
[----:B------:R0:W-:Y:S01]  /*0e30*/  @!P1 STG.E desc[UR8][R6.64], R19 ;  /* 0x0000001306009986 */ /* 0x0001e2000c101908 */
[----:B------:R-:W-:Y:S01]  /*0e40*/  @!P1 VIADD R12, R12, 0x1 ;  /* 0x000000010c0c9836 */ /* 0x000fe20000000000 */
[----:B------:R-:W-:Y:S06]  /*0e50*/  @!P1 BRA `(.L_x_27) ;  /* 0x0000000000589947 */ /* 0x000fec0003800000 */
[----:B------:R-:W-:-:S13]  /*0e60*/  ISETP.GT.AND P1, PT, R14, R17, PT ;  /* 0x000000110e00720c */ /* 0x000fda0003f24270 */
[----:B------:R-:W-:Y:S01]  /*0e70*/  @P1 IMAD.MOV.U32 R15, RZ, RZ, 0x3 ;  /* 0x00000003ff0f1424 */ /* 0x000fe200078e00ff */
        /* <DEDUP_REMOVED lines=8> */
.L_x_29:
[----:B------:R-:W2:Y:S02]  /*0f00*/  LDG.E R14, desc[UR8][R14.64] ;  /* 0x000000080e0e7981 */ /* 0x000ea4000c1e1900 */
[----:B--2---:R-:W-:-:S13]  /*0f10*/  ISETP.GT.AND P1, PT, R14, R17, PT ;  /* 0x000000110e00720c */ /* 0x004fda0003f24270 */
[----:B------:R-:W-:Y:S01]  /*0f20*/  @!P1 MOV R19, 0x2 ;  /* 0x0000000200139802 */ /* 0x000fe20000000f00 */
[----:B------:R-:W-:Y:S05]  /*0f30*/  @!P1 BREAK.RELIABLE B2 ;  /* 0x0000000000029942 */ /* 0x000fea0003800100 */
[----:B------:R0:W-:Y:S01]  /*0f40*/  @!P1 STG.E desc[UR8][R6.64], R19 ;  /* 0x0000001306009986 */ /* 0x0001e2000c101908 */
[----:B------:R-:W-:Y:S01]  /*0f50*/  @!P1 VIADD R11, R11, 0x1 ;  /* 0x000000010b0b9836 */ /* 0x000fe20000000000 */
[----:B------:R-:W-:Y:S06]  /*0f60*/  @!P1 BRA `(.L_x_27) ;  /* 0x0000000000149947 */ /* 0x000fec0003800000 */
.L_x_30:
[----:B------:R-:W-:Y:S05]  /*0f70*/  BSYNC.RELIABLE B2 ;  /* 0x0000000000027941 */ /* 0x000fea0003800100 */
.L_x_28:
[----:B------:R-:W-:-:S13]  /*0f80*/  ISETP.GT.AND P1, PT, R14, R17, PT ;  /* 0x000000110e00720c */ /* 0x000fda0003f24270 */
[----:B-1----:R-:W-:Y:S02]  /*0f90*/  @P1 IMAD.MOV.U32 R15, RZ, RZ, 0x4 ;  /* 0x00000004ff0f1424 */ /* 0x002fe400078e00ff */
[----:B------:R-:W-:-:S03]  /*0fa0*/  @P1 VIADD R0, R0, 0x1 ;  /* 0x0000000100001836 */ /* 0x000fc60000000000 */
[----:B------:R1:W-:Y:S04]  /*0fb0*/  @P1 STG.E desc[UR8][R6.64], R15 ;  /* 0x0000000f06001986 */ /* 0x0003e8000c101908 */
.L_x_27:
[----:B------:R-:W-:Y:S05]  /*0fc0*/  BSYNC.RECONVERGENT B1 ;  /* 0x0000000000017941 */ /* 0x000fea0003800200 */
.L_x_26:
[----:B------:R-:W-:Y:S01]  /*0fd0*/  IADD3 R9, PT, PT, R9, 0x1, RZ ;  /* 0x0000000109097810 */ /* 0x000fe20007ffe0ff */
[----:B------:R-:W-:Y:S06]  /*0fe0*/  @P0 BRA `(.L_x_31) ;  /* 0xfffffffc00540947 */ /* 0x000fec000383ffff */
.L_x_25:
[----:B0-----:R-:W-:Y:S05]  /*0ff0*/  BSYNC.RECONVERGENT B0 ;  /* 0x0000000000007941 */ /* 0x001fea0003800200 */
.L_x_0:
[----:B0-----:R-:W0:Y:S01]  /*1000*/  S2R R2, SR_LANEID ;  /* 0x0000000000027919 */ /* 0x001e220000000000 */
[----:B------:R-:W5:Y:S08]  /*1010*/  S2UR UR5, SR_CgaCtaId ;  /* 0x00000000000579c3 */ /* 0x000f700000008800 */
[----:B------:R-:W1:Y:S01]  /*1020*/  REDUX.SUM UR10, R12 ;  /* 0x000000000c0a73c4 */ /* 0x000e62000000c000 */
[----:B------:R-:W-:Y:S01]  /*1030*/  VOTEU.ANY UR4, UPT, PT ;  /* 0x0000000000047886 */ /* 0x000fe200038e0100 */
[----:B------:R-:W-:Y:S01]  /*1040*/  ISETP.NE.AND P1, PT, R13, RZ, PT ;  /* 0x000000ff0d00720c */ /* 0x000fe20003f25270 */
[----:B------:R-:W-:-:S05]  /*1050*/  UFLO.U32 UR4, UR4 ;  /* 0x00000004000472bd */ /* 0x000fca00080e0000 */
[----:B------:R-:W2:Y:S08]  /*1060*/  REDUX.SUM UR11, R11 ;  /* 0x000000000b0b73c4 */ /* 0x000eb0000000c000 */
[----:B------:R-:W3:Y:S08]  /*1070*/  REDUX.SUM UR12, R10 ;  /* 0x000000000a0c73c4 */ /* 0x000ef0000000c000 */
[----:B------:R-:W4:Y:S01]  /*1080*/  REDUX.SUM UR13, R0 ;  /* 0x00000000000d73c4 */ /* 0x000f22000000c000 */
[----:B0-----:R-:W-:Y:S01]  /*1090*/  ISETP.EQ.U32.AND P0, PT, R2, UR4, PT ;  /* 0x0000000402007c0c */ /* 0x001fe2000bf02070 */
[----:B------:R-:W-:Y:S01]  /*10a0*/  UMOV UR4, 0x400 ;  /* 0x0000040000047882 */ /* 0x000fe20000000000 */
[----:B-1----:R-:W-:Y:S01]  /*10b0*/  IMAD.U32 R2, RZ, RZ, UR10 ;  /* 0x0000000aff027e24 */ /* 0x002fe2000f8e00ff */
[----:B-----5:R-:W-:Y:S01]  /*10c0*/  ULEA UR6, UR5, UR4, 0x18 ;  /* 0x0000000405067291 */ /* 0x020fe2000f8ec0ff */
[----:B--2---:R-:W-:-:S02]  /*10d0*/  IMAD.U32 R3, RZ, RZ, UR11 ;  /* 0x0000000bff037e24 */ /* 0x004fc4000f8e00ff */
[----:B---3--:R-:W-:-:S07]  /*10e0*/  IMAD.U32 R4, RZ, RZ, UR12 ;  /* 0x0000000cff047e24 */ /* 0x008fce000f8e00ff */
[----:B------:R0:W-:Y:S04]  /*10f0*/  @P0 ATOMS.ADD RZ, [UR6], R2 ;  /* 0x00000002ffff098c */ /* 0x0001e80008000006 */
[----:B------:R0:W-:Y:S01]  /*1100*/  @P0 ATOMS.ADD RZ, [UR6+0x4], R3 ;  /* 0x00000403ffff098c */ /* 0x0001e20008000006 */
[----:B----4-:R-:W-:-:S03]  /*1110*/  MOV R5, UR13 ;  /* 0x0000000d00057c02 */ /* 0x010fc60008000f00 */
[----:B------:R0:W-:Y:S04]  /*1120*/  @P0 ATOMS.ADD RZ, [UR6+0x8], R4 ;  /* 0x00000804ffff098c */ /* 0x0001e80008000006 */
[----:B------:R0:W-:Y:S01]  /*1130*/  @P0 ATOMS.ADD RZ, [UR6+0xc], R5 ;  /* 0x00000c05ffff098c */ /* 0x0001e20008000006 */
[----:B------:R-:W-:Y:S06]  /*1140*/  BAR.SYNC.DEFER_BLOCKING 0x0 ;  /* 0x0000000000007b1d */ /* 0x000fec0000010000 */
[----:B------:R-:W-:Y:S05]  /*1150*/  @P1 EXIT ;  /* 0x000000000000194d */ /* 0x000fea0003800000 */
[----:B------:R-:W1:Y:S01]  /*1160*/  LDS.128 R8, [UR6] ;  /* 0x00000006ff087984 */ /* 0x000e620008000c00 */
[----:B------:R-:W2:Y:S01]  /*1170*/  LDCU.64 UR4, c[0x0][0x390] ;  /* 0x00007200ff0477ac */ /* 0x000ea20008000a00 */
[----:B0-----:R-:W1:Y:S01]  /*1180*/  LDC.64 R2, c[0x0][0x390] ;  /* 0x0000e400ff027b82 */ /* 0x001e620000000a00 */
[----:B--2---:R-:W-:-:S04]  /*1190*/  UIADD3 UR4, UP0, UPT, UR4, 0x4, URZ ;  /* 0x0000000404047890 */ /* 0x004fc8000ff1e0ff */
[----:B------:R-:W-:Y:S02]  /*11a0*/  UIADD3.X UR5, UPT, UPT, URZ, UR5, URZ, UP0, !UPT ;  /* 0x00000005ff057290 */ /* 0x000fe400087fe4ff */
[----:B------:R-:W-:-:S04]  /*11b0*/  IMAD.U32 R4, RZ, RZ, UR4 ;  /* 0x00000004ff047e24 */ /* 0x000fc8000f8e00ff */
[----:B------:R-:W-:Y:S01]  /*11c0*/  IMAD.U32 R5, RZ, RZ, UR5 ;  /* 0x00000005ff057e24 */ /* 0x000fe2000f8e00ff */
[----:B-1----:R-:W-:Y:S04]  /*11d0*/  REDG.E.ADD.STRONG.GPU desc[UR8][R2.64], R8 ;  /* 0x000000080200798e */ /* 0x002fe8000c12e108 */
[----:B------:R-:W-:Y:S04]  /*11e0*/  REDG.E.ADD.STRONG.GPU desc[UR8][R4.64], R9 ;  /* 0x000000090400798e */ /* 0x000fe8000c12e108 */
[----:B------:R-:W-:Y:S04]  /*11f0*/  REDG.E.ADD.STRONG.GPU desc[UR8][R4.64+0x4], R10 ;  /* 0x0000040a0400798e */ /* 0x000fe8000c12e108 */
[----:B------:R-:W-:Y:S01]  /*1200*/  REDG.E.ADD.STRONG.GPU desc[UR8][R4.64+0x8], R11 ;  /* 0x0000080b0400798e */ /* 0x000fe2000c12e108 */
[----:B------:R-:W-:Y:S05]  /*1210*/  EXIT ;  /* 0x000000000000794d */ /* 0x000fea0003800000 */
.L_x_32:
[----:B------:R-:W-:-:S00]  /*1220*/  BRA `(.L_x_32) ;  /* 0xfffffffc00fc7947 */ /* 0x000fc0000383ffff */
[----:B------:R-:W-:-:S00]  /*1230*/  NOP ;  /* 0x0000000000007918 */ /* 0x000fc00000000000 */
        /* <DEDUP_REMOVED lines=12> */
.L_x_33:


//--------------------- .nv.shared._Z17categorize_pointsP5PointPiS1_iii --------------------------
	.section	.nv.shared._Z17categorize_pointsP5PointPiS1_iii,"aw",@nobits
	.sectionflags	@""
	.align	16
	.zero		1024


//--------------------- .nv.shared.reserved.0     --------------------------
	.section	.nv.shared.reserved.0,"aw",@nobits
	.weak		__nv_reservedSMEM_offset_0_alias
	.size		__nv_reservedSMEM_offset_0_alias, 0, 64
	.other		__nv_reservedSMEM_offset_0_alias,@"STO_CUDA_RESERVED_SHARED STV_DEFAULT"
__nv_reservedSMEM_offset_0_alias:
	.zero		0
	.zero		64


//--------------------- .nv.constant0._Z17categorize_pointsP5PointPiS1_iii --------------------------
	.section	.nv.constant0._Z17categorize_pointsP5PointPiS1_iii,"a",@progbits
	.sectionflags	@""
	.align	4
.nv.constant0._Z17categorize_pointsP5PointPiS1_iii:
	.zero		932


//--------------------- SYMBOLS --------------------------

	.type		.nv.reservedSmem.offset0,@object
	.size		.nv.reservedSmem.offset0,0x4
	.type		.nv.reservedSmem.cap,@object
	.size		.nv.reservedSmem.cap,0x4
